//
// Generated by NVIDIA NVVM Compiler
//
// Compiler Build ID: CL-36424714
// Cuda compilation tools, release 13.0, V13.0.88
// Based on NVVM 20.0.0
//

.version 9.0
.target sm_100
.address_size 64

	// .globl	_Z7computefiffffffffff
.extern .func  (.param .b32 func_retval0) vprintf
(
	.param .b64 vprintf_param_0,
	.param .b64 vprintf_param_1
)
;
.global .align 1 .b8 $str[7] = {37, 46, 49, 55, 103, 10};

.visible .entry _Z7computefiffffffffff(
	.param .f32 _Z7computefiffffffffff_param_0,
	.param .u32 _Z7computefiffffffffff_param_1,
	.param .f32 _Z7computefiffffffffff_param_2,
	.param .f32 _Z7computefiffffffffff_param_3,
	.param .f32 _Z7computefiffffffffff_param_4,
	.param .f32 _Z7computefiffffffffff_param_5,
	.param .f32 _Z7computefiffffffffff_param_6,
	.param .f32 _Z7computefiffffffffff_param_7,
	.param .f32 _Z7computefiffffffffff_param_8,
	.param .f32 _Z7computefiffffffffff_param_9,
	.param .f32 _Z7computefiffffffffff_param_10,
	.param .f32 _Z7computefiffffffffff_param_11
)
{
	.local .align 8 .b8 	__local_depot0[8];
	.reg .b64 	%SP;
	.reg .b64 	%SPL;
	.reg .pred 	%p<4>;
	.reg .b32 	%r<4>;
	.reg .b32 	%f<10>;
	.reg .b64 	%rd<5>;
	.reg .b64 	%fd<2>;

	mov.u64 	%SPL, __local_depot0;
	cvta.local.u64 	%SP, %SPL;
	ld.param.f32 	%f9, [_Z7computefiffffffffff_param_0];
	ld.param.u32 	%r1, [_Z7computefiffffffffff_param_1];
	ld.param.f32 	%f5, [_Z7computefiffffffffff_param_2];
	ld.param.f32 	%f4, [_Z7computefiffffffffff_param_11];
	setp.leu.f32 	%p1, %f9, %f5;
	setp.lt.s32 	%p2, %r1, 1;
	or.pred  	%p3, %p1, %p2;
	@%p3 bra 	$L__BB0_2;
	mov.f32 	%f6, 0f83E0FEA5;
	div.rn.f32 	%f7, %f6, %f4;
	cvt.rpi.f32.f32 	%f8, %f7;
	add.f32 	%f9, %f8, 0f236FDCEE;
$L__BB0_2:
	add.u64 	%rd1, %SP, 0;
	add.u64 	%rd2, %SPL, 0;
	cvt.f64.f32 	%fd1, %f9;
	st.local.f64 	[%rd2], %fd1;
	mov.u64 	%rd3, $str;
	cvta.global.u64 	%rd4, %rd3;
	{ // callseq 0, 0
	.param .b64 param0;
	st.param.b64 	[param0], %rd4;
	.param .b64 param1;
	st.param.b64 	[param1], %rd1;
	.param .b32 retval0;
	call.uni (retval0), 
	vprintf, 
	(
	param0, 
	param1
	);
	ld.param.b32 	%r2, [retval0];
	} // callseq 0
	ret;

}


// ===== COMPILED SASS (sm_100) =====

	.target	sm_100

	.elftype	@"ET_EXEC"


//--------------------- .note.nv.tkinfo           --------------------------
	.section	.note.nv.tkinfo,"",@"SHT_NOTE"
	.sectionflags	@"SHF_NOTE_NV_TKINFO"
	.tkinfo
        /*0018*/ 	.word	0x00000002
        /*0030*/ 	.string	""
        /*0030*/ 	.string	"ptxas"
        /*0030*/ 	.string	"Cuda compilation tools, release 13.0, V13.0.88"
        /*0030*/ 	.string	"Build cuda_13.0.r13.0/compiler.36424714_0"
        /*0030*/ 	.string	"-arch sm_100 -m 64 "



//--------------------- .note.nv.cuinfo           --------------------------
	.section	.note.nv.cuinfo,"",@"SHT_NOTE"
	.sectionflags	@"SHF_NOTE_NV_CUINFO"
        /*0018*/ 	.short	0x0002
        /*001a*/ 	.short	0x0064
        /*001c*/ 	.short	0x0082
	.zero		2


//--------------------- .nv.info                  --------------------------
	.section	.nv.info,"",@"SHT_CUDA_INFO"
	.align	4


	//----- nvinfo : EIATTR_REGCOUNT
	.align		4
        /*0000*/ 	.byte	0x04, 0x2f
        /*0002*/ 	.short	(.L_2 - .L_1)
	.align		4
.L_1:
        /*0004*/ 	.word	index@(_Z7computefiffffffffff)
        /*0008*/ 	.word	0x00000018


	//----- nvinfo : EIATTR_FRAME_SIZE
	.align		4
.L_2:
        /*000c*/ 	.byte	0x04, 0x11
        /*000e*/ 	.short	(.L_4 - .L_3)
	.align		4
.L_3:
        /*0010*/ 	.word	index@($__internal_0_$__cuda_sm3x_div_rn_noftz_f32_slowpath)
        /*0014*/ 	.word	0x00000008


	//----- nvinfo : EIATTR_FRAME_SIZE
	.align		4
.L_4:
        /*0018*/ 	.byte	0x04, 0x11
        /*001a*/ 	.short	(.L_6 - .L_5)
	.align		4
.L_5:
        /*001c*/ 	.word	index@(_Z7computefiffffffffff)
        /*0020*/ 	.word	0x00000008


	//----- nvinfo : EIATTR_MIN_STACK_SIZE
	.align		4
.L_6:
        /*0024*/ 	.byte	0x04, 0x12
        /*0026*/ 	.short	(.L_8 - .L_7)
	.align		4
.L_7:
        /*0028*/ 	.word	index@(_Z7computefiffffffffff)
        /*002c*/ 	.word	0x00000008
.L_8:


//--------------------- .nv.compat                --------------------------
	.section	.nv.compat,"",@"SHT_CUDA_COMPAT_INFO"
	.align	4
        /*0000*/ 	.byte	0x02, 0x09, 0x00, 0x00, 0x02, 0x02, 0x01, 0x00, 0x02, 0x05, 0x05, 0x00, 0x03, 0x07, 0x01, 0x01
        /*0010*/ 	.byte	0x02, 0x03, 0x00, 0x00, 0x02, 0x06, 0x01, 0x00, 0x04, 0x0b, 0x08, 0x00, 0x01, 0x00, 0x00, 0x00
        /*0020*/ 	.byte	0x00, 0x00, 0x00, 0x00


//--------------------- .nv.info._Z7computefiffffffffff --------------------------
	.section	.nv.info._Z7computefiffffffffff,"",@"SHT_CUDA_INFO"
	.sectionflags	@""
	.align	4


	//----- nvinfo : EIATTR_CUDA_API_VERSION
	.align		4
        /*0000*/ 	.byte	0x04, 0x37
        /*0002*/ 	.short	(.L_10 - .L_9)
.L_9:
        /*0004*/ 	.word	0x00000082


	//----- nvinfo : EIATTR_KPARAM_INFO
	.align		4
.L_10:
        /*0008*/ 	.byte	0x04, 0x17
        /*000a*/ 	.short	(.L_12 - .L_11)
.L_11:
        /*000c*/ 	.word	0x00000000
        /*0010*/ 	.short	0x000b
        /*0012*/ 	.short	0x002c
        /*0014*/ 	.byte	0x00, 0xf0, 0x11, 0x00


	//----- nvinfo : EIATTR_KPARAM_INFO
	.align		4
.L_12:
        /*0018*/ 	.byte	0x04, 0x17
        /*001a*/ 	.short	(.L_14 - .L_13)
.L_13:
        /*001c*/ 	.word	0x00000000
        /*0020*/ 	.short	0x000a
        /*0022*/ 	.short	0x0028
        /*0024*/ 	.byte	0x00, 0xf0, 0x11, 0x00


	//----- nvinfo : EIATTR_KPARAM_INFO
	.align		4
.L_14:
        /*0028*/ 	.byte	0x04, 0x17
        /*002a*/ 	.short	(.L_16 - .L_15)
.L_15:
        /*002c*/ 	.word	0x00000000
        /*0030*/ 	.short	0x0009
        /*0032*/ 	.short	0x0024
        /*0034*/ 	.byte	0x00, 0xf0, 0x11, 0x00


	//----- nvinfo : EIATTR_KPARAM_INFO
	.align		4
.L_16:
        /*0038*/ 	.byte	0x04, 0x17
        /*003a*/ 	.short	(.L_18 - .L_17)
.L_17:
        /*003c*/ 	.word	0x00000000
        /*0040*/ 	.short	0x0008
        /*0042*/ 	.short	0x0020
        /*0044*/ 	.byte	0x00, 0xf0, 0x11, 0x00


	//----- nvinfo : EIATTR_KPARAM_INFO
	.align		4
.L_18:
        /*0048*/ 	.byte	0x04, 0x17
        /*004a*/ 	.short	(.L_20 - .L_19)
.L_19:
        /*004c*/ 	.word	0x00000000
        /*0050*/ 	.short	0x0007
        /*0052*/ 	.short	0x001c
        /*0054*/ 	.byte	0x00, 0xf0, 0x11, 0x00


	//----- nvinfo : EIATTR_KPARAM_INFO
	.align		4
.L_20:
        /*0058*/ 	.byte	0x04, 0x17
        /*005a*/ 	.short	(.L_22 - .L_21)
.L_21:
        /*005c*/ 	.word	0x00000000
        /*0060*/ 	.short	0x0006
        /*0062*/ 	.short	0x0018
        /*0064*/ 	.byte	0x00, 0xf0, 0x11, 0x00


	//----- nvinfo : EIATTR_KPARAM_INFO
	.align		4
.L_22:
        /*0068*/ 	.byte	0x04, 0x17
        /*006a*/ 	.short	(.L_24 - .L_23)
.L_23:
        /*006c*/ 	.word	0x00000000
        /*0070*/ 	.short	0x0005
        /*0072*/ 	.short	0x0014
        /*0074*/ 	.byte	0x00, 0xf0, 0x11, 0x00


	//----- nvinfo : EIATTR_KPARAM_INFO
	.align		4
.L_24:
        /*0078*/ 	.byte	0x04, 0x17
        /*007a*/ 	.short	(.L_26 - .L_25)
.L_25:
        /*007c*/ 	.word	0x00000000
        /*0080*/ 	.short	0x0004
        /*0082*/ 	.short	0x0010
        /*0084*/ 	.byte	0x00, 0xf0, 0x11, 0x00


	//----- nvinfo : EIATTR_KPARAM_INFO
	.align		4
.L_26:
        /*0088*/ 	.byte	0x04, 0x17
        /*008a*/ 	.short	(.L_28 - .L_27)
.L_27:
        /*008c*/ 	.word	0x00000000
        /*0090*/ 	.short	0x0003
        /*0092*/ 	.short	0x000c
        /*0094*/ 	.byte	0x00, 0xf0, 0x11, 0x00


	//----- nvinfo : EIATTR_KPARAM_INFO
	.align		4
.L_28:
        /*0098*/ 	.byte	0x04, 0x17
        /*009a*/ 	.short	(.L_30 - .L_29)
.L_29:
        /*009c*/ 	.word	0x00000000
        /*00a0*/ 	.short	0x0002
        /*00a2*/ 	.short	0x0008
        /*00a4*/ 	.byte	0x00, 0xf0, 0x11, 0x00


	//----- nvinfo : EIATTR_KPARAM_INFO
	.align		4
.L_30:
        /*00a8*/ 	.byte	0x04, 0x17
        /*00aa*/ 	.short	(.L_32 - .L_31)
.L_31:
        /*00ac*/ 	.word	0x00000000
        /*00b0*/ 	.short	0x0001
        /*00b2*/ 	.short	0x0004
        /*00b4*/ 	.byte	0x00, 0xf0, 0x11, 0x00


	//----- nvinfo : EIATTR_KPARAM_INFO
	.align		4
.L_32:
        /*00b8*/ 	.byte	0x04, 0x17
        /*00ba*/ 	.short	(.L_34 - .L_33)
.L_33:
        /*00bc*/ 	.word	0x00000000
        /*00c0*/ 	.short	0x0000
        /*00c2*/ 	.short	0x0000
        /*00c4*/ 	.byte	0x00, 0xf0, 0x11, 0x00


	//----- nvinfo : EIATTR_SPARSE_MMA_MASK
	.align		4
.L_34:
        /*00c8*/ 	.byte	0x03, 0x50
        /*00ca*/ 	.short	0x0000


	//----- nvinfo : EIATTR_MAXREG_COUNT
	.align		4
        /*00cc*/ 	.byte	0x03, 0x1b
        /*00ce*/ 	.short	0x00ff


	//----- nvinfo : EIATTR_EXTERNS
	.align		4
        /*00d0*/ 	.byte	0x04, 0x0f
        /*00d2*/ 	.short	(.L_36 - .L_35)


	//   ....[0]....
	.align		4
.L_35:
        /*00d4*/ 	.word	index@(vprintf)


	//----- nvinfo : EIATTR_MERCURY_ISA_VERSION
	.align		4
.L_36:
        /*00d8*/ 	.byte	0x03, 0x5f
        /*00da*/ 	.short	0x0101


	//----- nvinfo : EIATTR_VRC_CTA_INIT_COUNT
	.align		4
        /*00dc*/ 	.byte	0x02, 0x4a
	.zero		1
	.zero		1


	//----- nvinfo : EIATTR_SYSCALL_OFFSETS
	.align		4
        /*00e0*/ 	.byte	0x04, 0x46
        /*00e2*/ 	.short	(.L_38 - .L_37)


	//   ....[0]....
.L_37:
        /*00e4*/ 	.word	0x00000250


	//----- nvinfo : EIATTR_EXIT_INSTR_OFFSETS
	.align		4
.L_38:
        /*00e8*/ 	.byte	0x04, 0x1c
        /*00ea*/ 	.short	(.L_40 - .L_39)


	//   ....[0]....
.L_39:
        /*00ec*/ 	.word	0x00000260


	//----- nvinfo : EIATTR_CRS_STACK_SIZE
	.align		4
.L_40:
        /*00f0*/ 	.byte	0x04, 0x1e
        /*00f2*/ 	.short	(.L_42 - .L_41)
.L_41:
        /*00f4*/ 	.word	0x00000000


	//----- nvinfo : EIATTR_CBANK_PARAM_SIZE
	.align		4
.L_42:
        /*00f8*/ 	.byte	0x03, 0x19
        /*00fa*/ 	.short	0x0030


	//----- nvinfo : EIATTR_PARAM_CBANK
	.align		4
        /*00fc*/ 	.byte	0x04, 0x0a
        /*00fe*/ 	.short	(.L_44 - .L_43)
	.align		4
.L_43:
        /*0100*/ 	.word	index@(.nv.constant0._Z7computefiffffffffff)
        /*0104*/ 	.short	0x0380
        /*0106*/ 	.short	0x0030


	//----- nvinfo : EIATTR_SW_WAR
	.align		4
.L_44:
        /*0108*/ 	.byte	0x04, 0x36
        /*010a*/ 	.short	(.L_46 - .L_45)
.L_45:
        /*010c*/ 	.word	0x00000008
.L_46:


//--------------------- .nv.callgraph             --------------------------
	.section	.nv.callgraph,"",@"SHT_CUDA_CALLGRAPH"
	.align	4
	.sectionentsize	8
	.align		4
        /*0000*/ 	.word	0x00000000
	.align		4
        /*0004*/ 	.word	0xffffffff
	.align		4
        /*0008*/ 	.word	index@(_Z7computefiffffffffff)
	.align		4
        /*000c*/ 	.word	index@(vprintf)
	.align		4
        /*0010*/ 	.word	0x00000000
	.align		4
        /*0014*/ 	.word	0xfffffffe
	.align		4
        /*0018*/ 	.word	0x00000000
	.align		4
        /*001c*/ 	.word	0xfffffffd
	.align		4
        /*0020*/ 	.word	0x00000000
	.align		4
        /*0024*/ 	.word	0xfffffffc


//--------------------- .nv.constant4             --------------------------
	.section	.nv.constant4,"a",@progbits
	.align	8
	.align		8
.nv.constant4:
        /*0000*/ 	.dword	vprintf
	.align		8
        /*0008*/ 	.dword	$str


//--------------------- .text._Z7computefiffffffffff --------------------------
	.section	.text._Z7computefiffffffffff,"ax",@progbits
	.align	128
        .global         _Z7computefiffffffffff
        .type           _Z7computefiffffffffff,@function
        .size           _Z7computefiffffffffff,(.L_x_12 - _Z7computefiffffffffff)
        .other          _Z7computefiffffffffff,@"STO_CUDA_ENTRY STV_DEFAULT"
_Z7computefiffffffffff:
.text._Z7computefiffffffffff:
[----:B------:R-:W0:Y:S08]  /*0000*/  LDC R1, c[0x0][0x37c] ;  /* 0x0000df00ff017b82 */ /* 0x000e300000000800 */
[----:B------:R-:W1:Y:S01]  /*0010*/  LDC.64 R2, c[0x0][0x380] ;  /* 0x0000e000ff027b82 */ /* 0x000e620000000a00 */
[----:B------:R-:W2:Y:S01]  /*0020*/  LDCU UR6, c[0x0][0x388] ;  /* 0x00007100ff0677ac */ /* 0x000ea20008000800 */
[----:B0-----:R-:W-:Y:S01]  /*0030*/  VIADD R1, R1, 0xfffffff8 ;  /* 0xfffffff801017836 */ /* 0x001fe20000000000 */
[----:B------:R-:W0:Y:S01]  /*0040*/  LDCU UR4, c[0x0][0x2f8] ;  /* 0x00005f00ff0477ac */ /* 0x000e220008000800 */
[----:B------:R-:W3:Y:S01]  /*0050*/  LDCU UR7, c[0x0][0x380] ;  /* 0x00007000ff0777ac */ /* 0x000ee20008000800 */
[----:B------:R-:W4:Y:S02]  /*0060*/  LDCU UR5, c[0x0][0x2fc] ;  /* 0x00005f80ff0577ac */ /* 0x000f240008000800 */
[----:B0-----:R-:W-:-:S02]  /*0070*/  IADD3 R6, P1, PT, R1, UR4, RZ ;  /* 0x0000000401067c10 */ /* 0x001fc4000ff3e0ff */
[----:B-1----:R-:W-:Y:S01]  /*0080*/  ISETP.GE.AND P0, PT, R3, 0x1, PT ;  /* 0x000000010300780c */ /* 0x002fe20003f06270 */
[----:B---3--:R-:W-:-:S03]  /*0090*/  IMAD.U32 R0, RZ, RZ, UR7 ;  /* 0x00000007ff007e24 */ /* 0x008fc6000f8e00ff */
[----:B--2---:R-:W-:Y:S01]  /*00a0*/  FSETP.LEU.OR P0, PT, R2, UR6, !P0 ;  /* 0x0000000602007c0b */ /* 0x004fe2000c70b400 */
[----:B----4-:R-:W-:-:S12]  /*00b0*/  IMAD.X R7, RZ, RZ, UR5, P1 ;  /* 0x00000005ff077e24 */ /* 0x010fd800088e06ff */
[----:B------:R-:W-:Y:S05]  /*00c0*/  @P0 BRA `(.L_x_0) ;  /* 0x0000000000400947 */ /* 0x000fea0003800000 */
[----:B------:R-:W0:Y:S01]  /*00d0*/  LDC R4, c[0x0][0x3ac] ;  /* 0x0000eb00ff047b82 */ /* 0x000e220000000800 */
[----:B------:R-:W-:Y:S02]  /*00e0*/  UMOV UR4, 0x3e0fea5 ;  /* 0x03e0fea500047882 */ /* 0x000fe40000000000 */
[----:B------:R-:W-:Y:S01]  /*00f0*/  IMAD.U32 R5, RZ, RZ, UR4 ;  /* 0x00000004ff057e24 */ /* 0x000fe2000f8e00ff */
[----:B0-----:R-:W0:Y:S08]  /*0100*/  MUFU.RCP R0, R4 ;  /* 0x0000000400007308 */ /* 0x001e300000001000 */
[----:B------:R-:W1:Y:S01]  /*0110*/  FCHK P0, -R5, R4 ;  /* 0x0000000405007302 */ /* 0x000e620000000100 */
[----:B0-----:R-:W-:-:S04]  /*0120*/  FFMA R3, R0, -R4, 1 ;  /* 0x3f80000000037423 */ /* 0x001fc80000000804 */
[----:B------:R-:W-:-:S04]  /*0130*/  FFMA R0, R0, R3, R0 ;  /* 0x0000000300007223 */ /* 0x000fc80000000000 */
[----:B------:R-:W-:-:S04]  /*0140*/  FFMA R3, R0, -1.3224000246387777209e-36, RZ ;  /* 0x83e0fea500037823 */ /* 0x000fc800000000ff */
[----:B------:R-:W-:-:S04]  /*0150*/  FFMA R2, R3, -R4, -1.3224000246387777209e-36 ;  /* 0x83e0fea503027423 */ /* 0x000fc80000000804 */
[----:B------:R-:W-:Y:S01]  /*0160*/  FFMA R2, R0, R2, R3 ;  /* 0x0000000200027223 */ /* 0x000fe20000000003 */
[----:B-1----:R-:W-:Y:S06]  /*0170*/  @!P0 BRA `(.L_x_1) ;  /* 0x00000000000c8947 */ /* 0x002fec0003800000 */
[----:B------:R-:W-:-:S07]  /*0180*/  MOV R2, 0x1a0 ;  /* 0x000001a000027802 */ /* 0x000fce0000000f00 */
[----:B------:R-:W-:Y:S05]  /*0190*/  CALL.REL.NOINC `($__internal_0_$__cuda_sm3x_div_rn_noftz_f32_slowpath) ;  /* 0x0000000000347944 */ /* 0x000fea0003c00000 */
[----:B------:R-:W-:-:S07]  /*01a0*/  IMAD.MOV.U32 R2, RZ, RZ, R8 ;  /* 0x000000ffff027224 */ /* 0x000fce00078e0008 */
.L_x_1:
[----:B------:R-:W0:Y:S02]  /*01b0*/  FRND.CEIL R2, R2 ;  /* 0x0000000200027307 */ /* 0x000e240000209000 */
[----:B0-----:R-:W-:-:S07]  /*01c0*/  FADD R0, R2, 1.3002999642286552126e-17 ;  /* 0x236fdcee02007421 */ /* 0x001fce0000000000 */
.L_x_0:
[----:B------:R-:W0:Y:S01]  /*01d0*/  F2F.F64.F32 R2, R0 ;  /* 0x0000000000027310 */ /* 0x000e220000201800 */
[----:B------:R-:W-:Y:S01]  /*01e0*/  MOV R8, 0x0 ;  /* 0x0000000000087802 */ /* 0x000fe20000000f00 */
[----:B------:R-:W1:Y:S05]  /*01f0*/  LDCU.64 UR4, c[0x4][0x8] ;  /* 0x01000100ff0477ac */ /* 0x000e6a0008000a00 */
[----:B------:R-:W2:Y:S01]  /*0200*/  LDC.64 R8, c[0x4][R8] ;  /* 0x0100000008087b82 */ /* 0x000ea20000000a00 */
[----:B0-----:R0:W-:Y:S01]  /*0210*/  STL.64 [R1], R2 ;  /* 0x0000000201007387 */ /* 0x0011e20000100a00 */
[----:B-1----:R-:W-:Y:S02]  /*0220*/  IMAD.U32 R4, RZ, RZ, UR4 ;  /* 0x00000004ff047e24 */ /* 0x002fe4000f8e00ff */
[----:B------:R-:W-:-:S07]  /*0230*/  IMAD.U32 R5, RZ, RZ, UR5 ;  /* 0x00000005ff057e24 */ /* 0x000fce000f8e00ff */
[----:B------:R-:W-:-:S07]  /*0240*/  LEPC R20, `(.L_x_2) ;  /* 0x000000001014794e */ /* 0x000fce0000000000 */
[----:B0-2---:R-:W-:Y:S05]  /*0250*/  CALL.ABS.NOINC R8 ;  /* 0x0000000008007343 */ /* 0x005fea0003c00000 */
.L_x_2:
[----:B------:R-:W-:Y:S05]  /*0260*/  EXIT ;  /* 0x000000000000794d */ /* 0x000fea0003800000 */
        .weak           $__internal_0_$__cuda_sm3x_div_rn_noftz_f32_slowpath
        .type           $__internal_0_$__cuda_sm3x_div_rn_noftz_f32_slowpath,@function
        .size           $__internal_0_$__cuda_sm3x_div_rn_noftz_f32_slowpath,(.L_x_12 - $__internal_0_$__cuda_sm3x_div_rn_noftz_f32_slowpath)
$__internal_0_$__cuda_sm3x_div_rn_noftz_f32_slowpath:
[----:B------:R-:W0:Y:S08]  /*0270*/  LDC R0, c[0x0][0x3ac] ;  /* 0x0000eb00ff007b82 */ /* 0x000e300000000800 */
[----:B------:R-:W1:Y:S01]  /*0280*/  LDC R5, c[0x0][0x3ac] ;  /* 0x0000eb00ff057b82 */ /* 0x000e620000000800 */
[----:B0-----:R-:W-:-:S04]  /*0290*/  SHF.R.U32.HI R3, RZ, 0x17, R0 ;  /* 0x00000017ff037819 */ /* 0x001fc80000011600 */
[----:B------:R-:W-:-:S05]  /*02a0*/  LOP3.LUT R3, R3, 0xff, RZ, 0xc0, !PT ;  /* 0x000000ff03037812 */ /* 0x000fca00078ec0ff */
[----:B------:R-:W-:-:S05]  /*02b0*/  VIADD R8, R3, 0xffffffff ;  /* 0xffffffff03087836 */ /* 0x000fca0000000000 */
[----:B------:R-:W-:-:S13]  /*02c0*/  ISETP.GT.U32.AND P0, PT, R8, 0xfd, PT ;  /* 0x000000fd0800780c */ /* 0x000fda0003f04070 */
[----:B------:R-:W-:Y:S01]  /*02d0*/  @!P0 IMAD.MOV.U32 R4, RZ, RZ, RZ ;  /* 0x000000ffff048224 */ /* 0x000fe200078e00ff */
[----:B-1----:R-:W-:Y:S06]  /*02e0*/  @!P0 BRA `(.L_x_3) ;  /* 0x00000000003c8947 */ /* 0x002fec0003800000 */
[----:B------:R-:W-:-:S13]  /*02f0*/  FSETP.GTU.FTZ.AND P0, PT, |R0|, +INF , PT ;  /* 0x7f8000000000780b */ /* 0x000fda0003f1c200 */
[----:B------:R-:W-:Y:S05]  /*0300*/  @P0 BRA `(.L_x_4) ;  /* 0x0000000400280947 */ /* 0x000fea0003800000 */
[----:B------:R-:W-:-:S05]  /*0310*/  IMAD.MOV.U32 R4, RZ, RZ, -0x7c1f015b ;  /* 0x83e0fea5ff047424 */ /* 0x000fca00078e00ff */
[----:B------:R-:W-:-:S13]  /*0320*/  LOP3.LUT P0, RZ, R5, 0x7fffffff, R4, 0xc8, !PT ;  /* 0x7fffffff05ff7812 */ /* 0x000fda000780c804 */
[----:B------:R-:W-:Y:S05]  /*0330*/  @!P0 BRA `(.L_x_5) ;  /* 0x0000000400148947 */ /* 0x000fea0003800000 */
[----:B------:R-:W-:Y:S02]  /*0340*/  FSETP.NEU.FTZ.AND P0, PT, |R0|, +INF , PT ;  /* 0x7f8000000000780b */ /* 0x000fe40003f1d200 */
[----:B------:R-:W-:-:S04]  /*0350*/  LOP3.LUT P1, RZ, R4, 0x7fffffff, RZ, 0xc0, !PT ;  /* 0x7fffffff04ff7812 */ /* 0x000fc8000782c0ff */
[----:B------:R-:W-:-:S13]  /*0360*/  PLOP3.LUT P0, PT, P0, P1, PT, 0x2f, 0xf2 ;  /* 0x0000000000f2781c */ /* 0x000fda0000702577 */
[----:B------:R-:W-:Y:S05]  /*0370*/  @P0 BRA `(.L_x_6) ;  /* 0x0000000000fc0947 */ /* 0x000fea0003800000 */
[----:B------:R-:W-:-:S13]  /*0380*/  LOP3.LUT P0, RZ, R5, 0x7fffffff, RZ, 0xc0, !PT ;  /* 0x7fffffff05ff7812 */ /* 0x000fda000780c0ff */
[----:B------:R-:W-:Y:S05]  /*0390*/  @!P0 BRA `(.L_x_7) ;  /* 0x0000000000e88947 */ /* 0x000fea0003800000 */
[----:B------:R-:W-:Y:S01]  /*03a0*/  ISETP.GE.AND P0, PT, R8, RZ, PT ;  /* 0x000000ff0800720c */ /* 0x000fe20003f06270 */
[----:B------:R-:W-:-:S12]  /*03b0*/  IMAD.MOV.U32 R4, RZ, RZ, RZ ;  /* 0x000000ffff047224 */ /* 0x000fd800078e00ff */
[----:B------:R-:W-:Y:S01]  /*03c0*/  @!P0 FFMA R5, R0, 1.84467440737095516160e+19, RZ ;  /* 0x5f80000000058823 */ /* 0x000fe200000000ff */
[----:B------:R-:W-:-:S07]  /*03d0*/  @!P0 VIADD R4, R4, 0x40 ;  /* 0x0000004004048836 */ /* 0x000fce0000000000 */
.L_x_3:
[----:B------:R-:W-:Y:S01]  /*03e0*/  LEA R0, R3, 0xc0800000, 0x17 ;  /* 0xc080000003007811 */ /* 0x000fe200078eb8ff */
[----:B------:R-:W-:Y:S01]  /*03f0*/  UMOV UR4, 0x83e0fea5 ;  /* 0x83e0fea500047882 */ /* 0x000fe20000000000 */
[----:B------:R-:W-:Y:S01]  /*0400*/  IADD3 R3, PT, PT, R4, 0x7, -R3 ;  /* 0x0000000704037810 */ /* 0x000fe20007ffe803 */
[----:B------:R-:W-:Y:S02]  /*0410*/  UIADD3 UR4, UPT, UPT, UR4, 0x3c000000, URZ ;  /* 0x3c00000004047890 */ /* 0x000fe4000fffe0ff */
[----:B------:R-:W-:-:S04]  /*0420*/  IMAD.IADD R5, R5, 0x1, -R0 ;  /* 0x0000000105057824 */ /* 0x000fc800078e0a00 */
[----:B------:R-:W0:Y:S01]  /*0430*/  MUFU.RCP R0, R5 ;  /* 0x0000000500007308 */ /* 0x000e220000001000 */
[----:B------:R-:W-:-:S04]  /*0440*/  FADD.FTZ R9, -R5, -RZ ;  /* 0x800000ff05097221 */ /* 0x000fc80000010100 */
[----:B0-----:R-:W-:-:S04]  /*0450*/  FFMA R11, R0, R9, 1 ;  /* 0x3f800000000b7423 */ /* 0x001fc80000000009 */
[----:B------:R-:W-:-:S04]  /*0460*/  FFMA R0, R0, R11, R0 ;  /* 0x0000000b00007223 */ /* 0x000fc80000000000 */
[----:B------:R-:W-:-:S04]  /*0470*/  FFMA R8, R0, UR4, RZ ;  /* 0x0000000400087c23 */ /* 0x000fc800080000ff */
[----:B------:R-:W-:-:S04]  /*0480*/  FFMA R11, R9, R8, UR4 ;  /* 0x00000004090b7e23 */ /* 0x000fc80008000008 */
[----:B------:R-:W-:-:S04]  /*0490*/  FFMA R11, R0, R11, R8 ;  /* 0x0000000b000b7223 */ /* 0x000fc80000000008 */
[----:B------:R-:W-:-:S04]  /*04a0*/  FFMA R10, R9, R11, UR4 ;  /* 0x00000004090a7e23 */ /* 0x000fc8000800000b */
[----:B------:R-:W-:-:S05]  /*04b0*/  FFMA R8, R0, R10, R11 ;  /* 0x0000000a00087223 */ /* 0x000fca000000000b */
[----:B------:R-:W-:-:S04]  /*04c0*/  SHF.R.U32.HI R5, RZ, 0x17, R8 ;  /* 0x00000017ff057819 */ /* 0x000fc80000011608 */
[----:B------:R-:W-:-:S05]  /*04d0*/  LOP3.LUT R5, R5, 0xff, RZ, 0xc0, !PT ;  /* 0x000000ff05057812 */ /* 0x000fca00078ec0ff */
[----:B------:R-:W-:-:S04]  /*04e0*/  IMAD.IADD R9, R5, 0x1, R3 ;  /* 0x0000000105097824 */ /* 0x000fc800078e0203 */
[----:B------:R-:W-:-:S05]  /*04f0*/  VIADD R4, R9, 0xffffffff ;  /* 0xffffffff09047836 */ /* 0x000fca0000000000 */
[----:B------:R-:W-:-:S13]  /*0500*/  ISETP.GE.U32.AND P0, PT, R4, 0xfe, PT ;  /* 0x000000fe0400780c */ /* 0x000fda0003f06070 */
[----:B------:R-:W-:Y:S05]  /*0510*/  @!P0 BRA `(.L_x_8) ;  /* 0x0000000000808947 */ /* 0x000fea0003800000 */
[----:B------:R-:W-:-:S13]  /*0520*/  ISETP.GT.AND P0, PT, R9, 0xfe, PT ;  /* 0x000000fe0900780c */ /* 0x000fda0003f04270 */
[----:B------:R-:W-:Y:S05]  /*0530*/  @P0 BRA `(.L_x_9) ;  /* 0x00000000006c0947 */ /* 0x000fea0003800000 */
[----:B------:R-:W-:-:S13]  /*0540*/  ISETP.GE.AND P0, PT, R9, 0x1, PT ;  /* 0x000000010900780c */ /* 0x000fda0003f06270 */
[----:B------:R-:W-:Y:S05]  /*0550*/  @P0 BRA `(.L_x_10) ;  /* 0x0000000000980947 */ /* 0x000fea0003800000 */
[----:B------:R-:W-:Y:S02]  /*0560*/  ISETP.GE.AND P0, PT, R9, -0x18, PT ;  /* 0xffffffe80900780c */ /* 0x000fe40003f06270 */
[----:B------:R-:W-:-:S11]  /*0570*/  LOP3.LUT R8, R8, 0x80000000, RZ, 0xc0, !PT ;  /* 0x8000000008087812 */ /* 0x000fd600078ec0ff */
[----:B------:R-:W-:Y:S05]  /*0580*/  @!P0 BRA `(.L_x_10) ;  /* 0x00000000008c8947 */ /* 0x000fea0003800000 */
[CC--:B------:R-:W-:Y:S01]  /*0590*/  FFMA.RZ R3, R0.reuse, R10.reuse, R11 ;  /* 0x0000000a00037223 */ /* 0x0c0fe2000000c00b */
[C---:B------:R-:W-:Y:S01]  /*05a0*/  VIADD R5, R9.reuse, 0x20 ;  /* 0x0000002009057836 */ /* 0x040fe20000000000 */
[C---:B------:R-:W-:Y:S02]  /*05b0*/  ISETP.NE.AND P2, PT, R9.reuse, RZ, PT ;  /* 0x000000ff0900720c */ /* 0x040fe40003f45270 */
[----:B------:R-:W-:Y:S01]  /*05c0*/  ISETP.NE.AND P1, PT, R9, RZ, PT ;  /* 0x000000ff0900720c */ /* 0x000fe20003f25270 */
[----:B------:R-:W-:Y:S01]  /*05d0*/  IMAD.MOV R9, RZ, RZ, -R9 ;  /* 0x000000ffff097224 */ /* 0x000fe200078e0a09 */
[----:B------:R-:W-:Y:S01]  /*05e0*/  LOP3.LUT R4, R3, 0x7fffff, RZ, 0xc0, !PT ;  /* 0x007fffff03047812 */ /* 0x000fe200078ec0ff */
[CCC-:B------:R-:W-:Y:S01]  /*05f0*/  FFMA.RP R3, R0.reuse, R10.reuse, R11.reuse ;  /* 0x0000000a00037223 */ /* 0x1c0fe2000000800b */
[----:B------:R-:W-:Y:S02]  /*0600*/  FFMA.RM R0, R0, R10, R11 ;  /* 0x0000000a00007223 */ /* 0x000fe4000000400b */
[----:B------:R-:W-:-:S03]  /*0610*/  LOP3.LUT R4, R4, 0x800000, RZ, 0xfc, !PT ;  /* 0x0080000004047812 */ /* 0x000fc600078efcff */
[----:B------:R-:W-:Y:S02]  /*0620*/  FSETP.NEU.FTZ.AND P0, PT, R3, R0, PT ;  /* 0x000000000300720b */ /* 0x000fe40003f1d000 */
[----:B------:R-:W-:Y:S02]  /*0630*/  SHF.L.U32 R5, R4, R5, RZ ;  /* 0x0000000504057219 */ /* 0x000fe400000006ff */
[----:B------:R-:W-:Y:S02]  /*0640*/  SEL R3, R9, RZ, P2 ;  /* 0x000000ff09037207 */ /* 0x000fe40001000000 */
[----:B------:R-:W-:Y:S02]  /*0650*/  ISETP.NE.AND P1, PT, R5, RZ, P1 ;  /* 0x000000ff0500720c */ /* 0x000fe40000f25270 */
[----:B------:R-:W-:Y:S02]  /*0660*/  SHF.R.U32.HI R3, RZ, R3, R4 ;  /* 0x00000003ff037219 */ /* 0x000fe40000011604 */
[----:B------:R-:W-:-:S02]  /*0670*/  PLOP3.LUT P0, PT, P0, P1, PT, 0xf8, 0x8f ;  /* 0x00000000008f781c */ /* 0x000fc40000703f70 */
[----:B------:R-:W-:Y:S02]  /*0680*/  SHF.R.U32.HI R5, RZ, 0x1, R3 ;  /* 0x00000001ff057819 */ /* 0x000fe40000011603 */
[----:B------:R-:W-:-:S04]  /*0690*/  SEL R0, RZ, 0x1, !P0 ;  /* 0x00000001ff007807 */ /* 0x000fc80004000000 */
[----:B------:R-:W-:-:S04]  /*06a0*/  LOP3.LUT R0, R0, 0x1, R5, 0xf8, !PT ;  /* 0x0000000100007812 */ /* 0x000fc800078ef805 */
[----:B------:R-:W-:-:S05]  /*06b0*/  LOP3.LUT R0, R0, R3, RZ, 0xc0, !PT ;  /* 0x0000000300007212 */ /* 0x000fca00078ec0ff */
[----:B------:R-:W-:-:S05]  /*06c0*/  IMAD.IADD R5, R5, 0x1, R0 ;  /* 0x0000000105057824 */ /* 0x000fca00078e0200 */
[----:B------:R-:W-:Y:S01]  /*06d0*/  LOP3.LUT R8, R5, R8, RZ, 0xfc, !PT ;  /* 0x0000000805087212 */ /* 0x000fe200078efcff */
[----:B------:R-:W-:Y:S06]  /*06e0*/  BRA `(.L_x_10) ;  /* 0x0000000000347947 */ /* 0x000fec0003800000 */
.L_x_9:
[----:B------:R-:W-:-:S04]  /*06f0*/  LOP3.LUT R8, R8, 0x80000000, RZ, 0xc0, !PT ;  /* 0x8000000008087812 */ /* 0x000fc800078ec0ff */
[----:B------:R-:W-:Y:S01]  /*0700*/  LOP3.LUT R8, R8, 0x7f800000, RZ, 0xfc, !PT ;  /* 0x7f80000008087812 */ /* 0x000fe200078efcff */
[----:B------:R-:W-:Y:S06]  /*0710*/  BRA `(.L_x_10) ;  /* 0x0000000000287947 */ /* 0x000fec0003800000 */
.L_x_8:
[----:B------:R-:W-:Y:S01]  /*0720*/  IMAD R8, R3, 0x800000, R8 ;  /* 0x0080000003087824 */ /* 0x000fe200078e0208 */
[----:B------:R-:W-:Y:S06]  /*0730*/  BRA `(.L_x_10) ;  /* 0x0000000000207947 */ /* 0x000fec0003800000 */
.L_x_7:
[----:B------:R-:W-:-:S04]  /*0740*/  LOP3.LUT R4, R5, 0x80000000, R4, 0x48, !PT ;  /* 0x8000000005047812 */ /* 0x000fc800078e4804 */
[----:B------:R-:W-:Y:S01]  /*0750*/  LOP3.LUT R8, R4, 0x7f800000, RZ, 0xfc, !PT ;  /* 0x7f80000004087812 */ /* 0x000fe200078efcff */
[----:B------:R-:W-:Y:S06]  /*0760*/  BRA `(.L_x_10) ;  /* 0x0000000000147947 */ /* 0x000fec0003800000 */
.L_x_6:
[----:B------:R-:W-:Y:S01]  /*0770*/  LOP3.LUT R8, R5, 0x80000000, R4, 0x48, !PT ;  /* 0x8000000005087812 */ /* 0x000fe200078e4804 */
[----:B------:R-:W-:Y:S06]  /*0780*/  BRA `(.L_x_10) ;  /* 0x00000000000c7947 */ /* 0x000fec0003800000 */
.L_x_5:
[----:B------:R-:W0:Y:S01]  /*0790*/  MUFU.RSQ R8, -QNAN ;  /* 0xffc0000000087908 */ /* 0x000e220000001400 */
[----:B------:R-:W-:Y:S05]  /*07a0*/  BRA `(.L_x_10) ;  /* 0x0000000000047947 */ /* 0x000fea0003800000 */
.L_x_4:
[----:B------:R-:W-:-:S07]  /*07b0*/  FADD.FTZ R8, R0, -1.3224000246387777209e-36 ;  /* 0x83e0fea500087421 */ /* 0x000fce0000010000 */
.L_x_10:
[----:B------:R-:W-:-:S04]  /*07c0*/  IMAD.MOV.U32 R3, RZ, RZ, 0x0 ;  /* 0x00000000ff037424 */ /* 0x000fc800078e00ff */
[----:B0-----:R-:W-:Y:S05]  /*07d0*/  RET.REL.NODEC R2 `(_Z7computefiffffffffff) ;  /* 0xfffffff802087950 */ /* 0x001fea0003c3ffff */
.L_x_11:
[----:B------:R-:W-:-:S00]  /*07e0*/  BRA `(.L_x_11) ;  /* 0xfffffffc00fc7947 */ /* 0x000fc0000383ffff */
[----:B------:R-:W-:-:S00]  /*07f0*/  NOP ;  /* 0x0000000000007918 */ /* 0x000fc00000000000 */
        /* <DEDUP_REMOVED lines=8> */
.L_x_12:


//--------------------- .nv.global.init           --------------------------
	.section	.nv.global.init,"aw",@progbits
.nv.global.init:
	.type		$str,@object
	.size		$str,(.L_0 - $str)
$str:
        /*0000*/ 	.byte	0x25, 0x2e, 0x31, 0x37, 0x67, 0x0a, 0x00
.L_0:


//--------------------- .nv.shared.reserved.0     --------------------------
	.section	.nv.shared.reserved.0,"aw",@nobits
	.weak		__nv_reservedSMEM_offset_0_alias
	.size		__nv_reservedSMEM_offset_0_alias, 0, 64
	.other		__nv_reservedSMEM_offset_0_alias,@"STO_CUDA_RESERVED_SHARED STV_DEFAULT"
__nv_reservedSMEM_offset_0_alias:
	.zero		0
	.zero		64


//--------------------- .nv.constant0._Z7computefiffffffffff --------------------------
	.section	.nv.constant0._Z7computefiffffffffff,"a",@progbits
	.sectionflags	@""
	.align	4
.nv.constant0._Z7computefiffffffffff:
	.zero		944


//--------------------- SYMBOLS --------------------------

	.type		.nv.reservedSmem.offset0,@object
	.size		.nv.reservedSmem.offset0,0x4
	.type		vprintf,@function
